//
// Generated by NVIDIA NVVM Compiler
//
// Compiler Build ID: CL-36424714
// Cuda compilation tools, release 13.0, V13.0.88
// Based on NVVM 20.0.0
//

.version 9.0
.target sm_100
.address_size 64

	// .globl	_Z21matrixTransposeSharedPfS_ii
// _ZZ21matrixTransposeSharedPfS_iiE5block has been demoted

.visible .entry _Z21matrixTransposeSharedPfS_ii(
	.param .u64 .ptr .align 1 _Z21matrixTransposeSharedPfS_ii_param_0,
	.param .u64 .ptr .align 1 _Z21matrixTransposeSharedPfS_ii_param_1,
	.param .u32 _Z21matrixTransposeSharedPfS_ii_param_2,
	.param .u32 _Z21matrixTransposeSharedPfS_ii_param_3
)
{
	.reg .pred 	%p<3>;
	.reg .b32 	%r<24>;
	.reg .b32 	%f<3>;
	.reg .b64 	%rd<9>;
	// demoted variable
	.shared .align 4 .b8 _ZZ21matrixTransposeSharedPfS_iiE5block[1024];
	ld.param.u64 	%rd1, [_Z21matrixTransposeSharedPfS_ii_param_0];
	ld.param.u64 	%rd2, [_Z21matrixTransposeSharedPfS_ii_param_1];
	ld.param.u32 	%r5, [_Z21matrixTransposeSharedPfS_ii_param_2];
	ld.param.u32 	%r6, [_Z21matrixTransposeSharedPfS_ii_param_3];
	mov.u32 	%r7, %ctaid.x;
	mov.u32 	%r8, %ctaid.y;
	mov.u32 	%r1, %tid.x;
	mov.u32 	%r2, %tid.y;
	mul.lo.s32 	%r9, %r7, %r6;
	shl.b32 	%r10, %r9, 4;
	shl.b32 	%r11, %r8, 4;
	add.s32 	%r12, %r11, %r2;
	add.s32 	%r13, %r10, %r1;
	mad.lo.s32 	%r3, %r12, %r5, %r13;
	mul.lo.s32 	%r4, %r6, %r5;
	setp.ge.s32 	%p1, %r3, %r4;
	@%p1 bra 	$L__BB0_2;
	cvta.to.global.u64 	%rd3, %rd2;
	mul.wide.s32 	%rd4, %r3, 4;
	add.s64 	%rd5, %rd3, %rd4;
	ld.global.f32 	%f1, [%rd5];
	shl.b32 	%r14, %r2, 6;
	mov.u32 	%r15, _ZZ21matrixTransposeSharedPfS_iiE5block;
	add.s32 	%r16, %r15, %r14;
	shl.b32 	%r17, %r1, 2;
	add.s32 	%r18, %r16, %r17;
	st.shared.f32 	[%r18], %f1;
$L__BB0_2:
	setp.ge.s32 	%p2, %r3, %r4;
	bar.sync 	0;
	@%p2 bra 	$L__BB0_4;
	shl.b32 	%r19, %r1, 6;
	mov.u32 	%r20, _ZZ21matrixTransposeSharedPfS_iiE5block;
	add.s32 	%r21, %r20, %r19;
	shl.b32 	%r22, %r2, 2;
	add.s32 	%r23, %r21, %r22;
	ld.shared.f32 	%f2, [%r23];
	cvta.to.global.u64 	%rd6, %rd1;
	mul.wide.s32 	%rd7, %r3, 4;
	add.s64 	%rd8, %rd6, %rd7;
	st.global.f32 	[%rd8], %f2;
$L__BB0_4:
	ret;

}


// ===== COMPILED SASS (sm_100) =====

	.target	sm_100

	.elftype	@"ET_EXEC"


//--------------------- .note.nv.tkinfo           --------------------------
	.section	.note.nv.tkinfo,"",@"SHT_NOTE"
	.sectionflags	@"SHF_NOTE_NV_TKINFO"
	.tkinfo
        /*0018*/ 	.word	0x00000002
        /*0030*/ 	.string	""
        /*0030*/ 	.string	"ptxas"
        /*0030*/ 	.string	"Cuda compilation tools, release 13.0, V13.0.88"
        /*0030*/ 	.string	"Build cuda_13.0.r13.0/compiler.36424714_0"
        /*0030*/ 	.string	"-arch sm_100 -m 64 "



//--------------------- .note.nv.cuinfo           --------------------------
	.section	.note.nv.cuinfo,"",@"SHT_NOTE"
	.sectionflags	@"SHF_NOTE_NV_CUINFO"
        /*0018*/ 	.short	0x0002
        /*001a*/ 	.short	0x0064
        /*001c*/ 	.short	0x0082
	.zero		2


//--------------------- .nv.info                  --------------------------
	.section	.nv.info,"",@"SHT_CUDA_INFO"
	.align	4


	//----- nvinfo : EIATTR_REGCOUNT
	.align		4
        /*0000*/ 	.byte	0x04, 0x2f
        /*0002*/ 	.short	(.L_1 - .L_0)
	.align		4
.L_0:
        /*0004*/ 	.word	index@(_Z21matrixTransposeSharedPfS_ii)
        /*0008*/ 	.word	0x0000000c


	//----- nvinfo : EIATTR_FRAME_SIZE
	.align		4
.L_1:
        /*000c*/ 	.byte	0x04, 0x11
        /*000e*/ 	.short	(.L_3 - .L_2)
	.align		4
.L_2:
        /*0010*/ 	.word	index@(_Z21matrixTransposeSharedPfS_ii)
        /*0014*/ 	.word	0x00000000


	//----- nvinfo : EIATTR_MIN_STACK_SIZE
	.align		4
.L_3:
        /*0018*/ 	.byte	0x04, 0x12
        /*001a*/ 	.short	(.L_5 - .L_4)
	.align		4
.L_4:
        /*001c*/ 	.word	index@(_Z21matrixTransposeSharedPfS_ii)
        /*0020*/ 	.word	0x00000000
.L_5:


//--------------------- .nv.compat                --------------------------
	.section	.nv.compat,"",@"SHT_CUDA_COMPAT_INFO"
	.align	4
        /*0000*/ 	.byte	0x02, 0x09, 0x00, 0x00, 0x02, 0x02, 0x01, 0x00, 0x02, 0x05, 0x05, 0x00, 0x03, 0x07, 0x01, 0x01
        /*0010*/ 	.byte	0x02, 0x03, 0x00, 0x00, 0x02, 0x06, 0x01, 0x00, 0x04, 0x0b, 0x08, 0x00, 0x09, 0x00, 0x00, 0x00
        /*0020*/ 	.byte	0x00, 0x00, 0x00, 0x00


//--------------------- .nv.info._Z21matrixTransposeSharedPfS_ii --------------------------
	.section	.nv.info._Z21matrixTransposeSharedPfS_ii,"",@"SHT_CUDA_INFO"
	.sectionflags	@""
	.align	4


	//----- nvinfo : EIATTR_CUDA_API_VERSION
	.align		4
        /*0000*/ 	.byte	0x04, 0x37
        /*0002*/ 	.short	(.L_7 - .L_6)
.L_6:
        /*0004*/ 	.word	0x00000082


	//----- nvinfo : EIATTR_KPARAM_INFO
	.align		4
.L_7:
        /*0008*/ 	.byte	0x04, 0x17
        /*000a*/ 	.short	(.L_9 - .L_8)
.L_8:
        /*000c*/ 	.word	0x00000000
        /*0010*/ 	.short	0x0003
        /*0012*/ 	.short	0x0014
        /*0014*/ 	.byte	0x00, 0xf0, 0x11, 0x00


	//----- nvinfo : EIATTR_KPARAM_INFO
	.align		4
.L_9:
        /*0018*/ 	.byte	0x04, 0x17
        /*001a*/ 	.short	(.L_11 - .L_10)
.L_10:
        /*001c*/ 	.word	0x00000000
        /*0020*/ 	.short	0x0002
        /*0022*/ 	.short	0x0010
        /*0024*/ 	.byte	0x00, 0xf0, 0x11, 0x00


	//----- nvinfo : EIATTR_KPARAM_INFO
	.align		4
.L_11:
        /*0028*/ 	.byte	0x04, 0x17
        /*002a*/ 	.short	(.L_13 - .L_12)
.L_12:
        /*002c*/ 	.word	0x00000000
        /*0030*/ 	.short	0x0001
        /*0032*/ 	.short	0x0008
        /*0034*/ 	.byte	0x00, 0xf5, 0x21, 0x00


	//----- nvinfo : EIATTR_KPARAM_INFO
	.align		4
.L_13:
        /*0038*/ 	.byte	0x04, 0x17
        /*003a*/ 	.short	(.L_15 - .L_14)
.L_14:
        /*003c*/ 	.word	0x00000000
        /*0040*/ 	.short	0x0000
        /*0042*/ 	.short	0x0000
        /*0044*/ 	.byte	0x00, 0xf5, 0x21, 0x00


	//----- nvinfo : EIATTR_SPARSE_MMA_MASK
	.align		4
.L_15:
        /*0048*/ 	.byte	0x03, 0x50
        /*004a*/ 	.short	0x0000


	//----- nvinfo : EIATTR_MAXREG_COUNT
	.align		4
        /*004c*/ 	.byte	0x03, 0x1b
        /*004e*/ 	.short	0x00ff


	//----- nvinfo : EIATTR_NUM_BARRIERS
	.align		4
        /*0050*/ 	.byte	0x02, 0x4c
        /*0052*/ 	.byte	0x01
	.zero		1


	//----- nvinfo : EIATTR_MERCURY_ISA_VERSION
	.align		4
        /*0054*/ 	.byte	0x03, 0x5f
        /*0056*/ 	.short	0x0101


	//----- nvinfo : EIATTR_VRC_CTA_INIT_COUNT
	.align		4
        /*0058*/ 	.byte	0x02, 0x4a
	.zero		1
	.zero		1


	//----- nvinfo : EIATTR_EXIT_INSTR_OFFSETS
	.align		4
        /*005c*/ 	.byte	0x04, 0x1c
        /*005e*/ 	.short	(.L_17 - .L_16)


	//   ....[0]....
.L_16:
        /*0060*/ 	.word	0x000001a0


	//   ....[1]....
        /*0064*/ 	.word	0x00000240


	//----- nvinfo : EIATTR_CRS_STACK_SIZE
	.align		4
.L_17:
        /*0068*/ 	.byte	0x04, 0x1e
        /*006a*/ 	.short	(.L_19 - .L_18)
.L_18:
        /*006c*/ 	.word	0x00000000


	//----- nvinfo : EIATTR_CBANK_PARAM_SIZE
	.align		4
.L_19:
        /*0070*/ 	.byte	0x03, 0x19
        /*0072*/ 	.short	0x0018


	//----- nvinfo : EIATTR_PARAM_CBANK
	.align		4
        /*0074*/ 	.byte	0x04, 0x0a
        /*0076*/ 	.short	(.L_21 - .L_20)
	.align		4
.L_20:
        /*0078*/ 	.word	index@(.nv.constant0._Z21matrixTransposeSharedPfS_ii)
        /*007c*/ 	.short	0x0380
        /*007e*/ 	.short	0x0018


	//----- nvinfo : EIATTR_SW_WAR
	.align		4
.L_21:
        /*0080*/ 	.byte	0x04, 0x36
        /*0082*/ 	.short	(.L_23 - .L_22)
.L_22:
        /*0084*/ 	.word	0x00000008
.L_23:


//--------------------- .nv.callgraph             --------------------------
	.section	.nv.callgraph,"",@"SHT_CUDA_CALLGRAPH"
	.align	4
	.sectionentsize	8
	.align		4
        /*0000*/ 	.word	0x00000000
	.align		4
        /*0004*/ 	.word	0xffffffff
	.align		4
        /*0008*/ 	.word	0x00000000
	.align		4
        /*000c*/ 	.word	0xfffffffe
	.align		4
        /*0010*/ 	.word	0x00000000
	.align		4
        /*0014*/ 	.word	0xfffffffd
	.align		4
        /*0018*/ 	.word	0x00000000
	.align		4
        /*001c*/ 	.word	0xfffffffc


//--------------------- .text._Z21matrixTransposeSharedPfS_ii --------------------------
	.section	.text._Z21matrixTransposeSharedPfS_ii,"ax",@progbits
	.align	128
        .global         _Z21matrixTransposeSharedPfS_ii
        .type           _Z21matrixTransposeSharedPfS_ii,@function
        .size           _Z21matrixTransposeSharedPfS_ii,(.L_x_3 - _Z21matrixTransposeSharedPfS_ii)
        .other          _Z21matrixTransposeSharedPfS_ii,@"STO_CUDA_ENTRY STV_DEFAULT"
_Z21matrixTransposeSharedPfS_ii:
.text._Z21matrixTransposeSharedPfS_ii:
[----:B------:R-:W-:Y:S01]  /*0000*/  LDC R1, c[0x0][0x37c] ;  /* 0x0000df00ff017b82 */ /* 0x000fe20000000800 */
[----:B------:R-:W0:Y:S07]  /*0010*/  S2R R3, SR_CTAID.Y ;  /* 0x0000000000037919 */ /* 0x000e2e0000002600 */
[----:B------:R-:W1:Y:S01]  /*0020*/  S2UR UR4, SR_CTAID.X ;  /* 0x00000000000479c3 */ /* 0x000e620000002500 */
[----:B------:R-:W2:Y:S01]  /*0030*/  LDCU.64 UR6, c[0x0][0x358] ;  /* 0x00006b00ff0677ac */ /* 0x000ea20008000a00 */
[----:B------:R-:W-:Y:S01]  /*0040*/  BSSY.RECONVERGENT B0, `(.L_x_0) ;  /* 0x0000014000007945 */ /* 0x000fe20003800200 */
[----:B------:R-:W0:Y:S01]  /*0050*/  S2R R4, SR_TID.Y ;  /* 0x0000000000047919 */ /* 0x000e220000002200 */
[----:B------:R-:W3:Y:S04]  /*0060*/  S2R R9, SR_TID.X ;  /* 0x0000000000097919 */ /* 0x000ee80000002100 */
[----:B------:R-:W1:Y:S02]  /*0070*/  LDC.64 R6, c[0x0][0x390] ;  /* 0x0000e400ff067b82 */ /* 0x000e640000000a00 */
[----:B-1----:R-:W-:-:S02]  /*0080*/  IMAD R0, R7, UR4, RZ ;  /* 0x0000000407007c24 */ /* 0x002fc4000f8e02ff */
[----:B------:R-:W-:Y:S01]  /*0090*/  IMAD R2, R7, R6, RZ ;  /* 0x0000000607027224 */ /* 0x000fe200078e02ff */
[----:B0-----:R-:W-:Y:S02]  /*00a0*/  LEA R3, R3, R4, 0x4 ;  /* 0x0000000403037211 */ /* 0x001fe400078e20ff */
[----:B---3--:R-:W-:-:S05]  /*00b0*/  LEA R0, R0, R9, 0x4 ;  /* 0x0000000900007211 */ /* 0x008fca00078e20ff */
[----:B------:R-:W-:-:S05]  /*00c0*/  IMAD R5, R3, R6, R0 ;  /* 0x0000000603057224 */ /* 0x000fca00078e0200 */
[----:B------:R-:W-:-:S13]  /*00d0*/  ISETP.GE.AND P0, PT, R5, R2, PT ;  /* 0x000000020500720c */ /* 0x000fda0003f06270 */
[----:B--2---:R-:W-:Y:S05]  /*00e0*/  @P0 BRA `(.L_x_1) ;  /* 0x0000000000240947 */ /* 0x004fea0003800000 */
[----:B------:R-:W0:Y:S02]  /*00f0*/  LDC.64 R2, c[0x0][0x388] ;  /* 0x0000e200ff027b82 */ /* 0x000e240000000a00 */
[----:B0-----:R-:W-:-:S06]  /*0100*/  IMAD.WIDE R2, R5, 0x4, R2 ;  /* 0x0000000405027825 */ /* 0x001fcc00078e0202 */
[----:B------:R-:W2:Y:S01]  /*0110*/  LDG.E R2, desc[UR6][R2.64] ;  /* 0x0000000602027981 */ /* 0x000ea2000c1e1900 */
[----:B------:R-:W0:Y:S01]  /*0120*/  S2UR UR5, SR_CgaCtaId ;  /* 0x00000000000579c3 */ /* 0x000e220000008800 */
[----:B------:R-:W-:Y:S02]  /*0130*/  UMOV UR4, 0x400 ;  /* 0x0000040000047882 */ /* 0x000fe40000000000 */
[----:B0-----:R-:W-:-:S06]  /*0140*/  ULEA UR4, UR5, UR4, 0x18 ;  /* 0x0000000405047291 */ /* 0x001fcc000f8ec0ff */
[----:B------:R-:W-:-:S04]  /*0150*/  LEA R0, R4, UR4, 0x6 ;  /* 0x0000000404007c11 */ /* 0x000fc8000f8e30ff */
[----:B------:R-:W-:-:S05]  /*0160*/  LEA R7, R9, R0, 0x2 ;  /* 0x0000000009077211 */ /* 0x000fca00078e10ff */
[----:B--2---:R0:W-:Y:S02]  /*0170*/  STS [R7], R2 ;  /* 0x0000000207007388 */ /* 0x0041e40000000800 */
.L_x_1:
[----:B------:R-:W-:Y:S05]  /*0180*/  BSYNC.RECONVERGENT B0 ;  /* 0x0000000000007941 */ /* 0x000fea0003800200 */
.L_x_0:
[----:B------:R-:W-:Y:S06]  /*0190*/  BAR.SYNC.DEFER_BLOCKING 0x0 ;  /* 0x0000000000007b1d */ /* 0x000fec0000010000 */
[----:B------:R-:W-:Y:S05]  /*01a0*/  @P0 EXIT ;  /* 0x000000000000094d */ /* 0x000fea0003800000 */
[----:B------:R-:W1:Y:S01]  /*01b0*/  S2UR UR5, SR_CgaCtaId ;  /* 0x00000000000579c3 */ /* 0x000e620000008800 */
[----:B------:R-:W-:-:S07]  /*01c0*/  UMOV UR4, 0x400 ;  /* 0x0000040000047882 */ /* 0x000fce0000000000 */
[----:B0-----:R-:W0:Y:S01]  /*01d0*/  LDC.64 R2, c[0x0][0x380] ;  /* 0x0000e000ff027b82 */ /* 0x001e220000000a00 */
[----:B-1----:R-:W-:-:S06]  /*01e0*/  ULEA UR4, UR5, UR4, 0x18 ;  /* 0x0000000405047291 */ /* 0x002fcc000f8ec0ff */
[----:B------:R-:W-:Y:S01]  /*01f0*/  LEA R0, R9, UR4, 0x6 ;  /* 0x0000000409007c11 */ /* 0x000fe2000f8e30ff */
[----:B0-----:R-:W-:-:S03]  /*0200*/  IMAD.WIDE R2, R5, 0x4, R2 ;  /* 0x0000000405027825 */ /* 0x001fc600078e0202 */
[----:B------:R-:W-:-:S05]  /*0210*/  LEA R0, R4, R0, 0x2 ;  /* 0x0000000004007211 */ /* 0x000fca00078e10ff */
[----:B------:R-:W0:Y:S04]  /*0220*/  LDS R7, [R0] ;  /* 0x0000000000077984 */ /* 0x000e280000000800 */
[----:B0-----:R-:W-:Y:S01]  /*0230*/  STG.E desc[UR6][R2.64], R7 ;  /* 0x0000000702007986 */ /* 0x001fe2000c101906 */
[----:B------:R-:W-:Y:S05]  /*0240*/  EXIT ;  /* 0x000000000000794d */ /* 0x000fea0003800000 */
.L_x_2:
[----:B------:R-:W-:-:S00]  /*0250*/  BRA `(.L_x_2) ;  /* 0xfffffffc00fc7947 */ /* 0x000fc0000383ffff */
[----:B------:R-:W-:-:S00]  /*0260*/  NOP ;  /* 0x0000000000007918 */ /* 0x000fc00000000000 */
        /* <DEDUP_REMOVED lines=9> */
.L_x_3:


//--------------------- .nv.shared._Z21matrixTransposeSharedPfS_ii --------------------------
	.section	.nv.shared._Z21matrixTransposeSharedPfS_ii,"aw",@nobits
	.sectionflags	@""
	.align	4
.nv.shared._Z21matrixTransposeSharedPfS_ii:
	.zero		2048


//--------------------- .nv.shared.reserved.0     --------------------------
	.section	.nv.shared.reserved.0,"aw",@nobits
	.weak		__nv_reservedSMEM_offset_0_alias
	.size		__nv_reservedSMEM_offset_0_alias, 0, 64
	.other		__nv_reservedSMEM_offset_0_alias,@"STO_CUDA_RESERVED_SHARED STV_DEFAULT"
__nv_reservedSMEM_offset_0_alias:
	.zero		0
	.zero		64


//--------------------- .nv.constant0._Z21matrixTransposeSharedPfS_ii --------------------------
	.section	.nv.constant0._Z21matrixTransposeSharedPfS_ii,"a",@progbits
	.sectionflags	@""
	.align	4
.nv.constant0._Z21matrixTransposeSharedPfS_ii:
	.zero		920


//--------------------- SYMBOLS --------------------------

	.type		.nv.reservedSmem.offset0,@object
	.size		.nv.reservedSmem.offset0,0x4
	.type		.nv.reservedSmem.cap,@object
	.size		.nv.reservedSmem.cap,0x4
